//
// Generated by NVIDIA NVVM Compiler
//
// Compiler Build ID: CL-36424714
// Cuda compilation tools, release 13.0, V13.0.88
// Based on NVVM 20.0.0
//

.version 9.0
.target sm_100
.address_size 64

	// .globl	_Z11hello_worldv
.extern .func  (.param .b32 func_retval0) vprintf
(
	.param .b64 vprintf_param_0,
	.param .b64 vprintf_param_1
)
;
.global .align 1 .b8 $str[103] = {116, 104, 114, 101, 97, 100, 73, 100, 120, 46, 120, 58, 32, 37, 100, 44, 32, 116, 104, 114, 101, 97, 100, 73, 100, 120, 46, 121, 58, 32, 37, 100, 44, 32, 116, 104, 114, 101, 97, 100, 73, 100, 120, 46, 122, 58, 32, 37, 100, 32, 60, 45, 62, 32, 98, 108, 111, 99, 107, 73, 100, 120, 46, 120, 58, 32, 37, 100, 44, 32, 98, 108, 111, 99, 107, 73, 100, 120, 46, 121, 58, 32, 37, 100, 44, 32, 98, 108, 111, 99, 107, 73, 100, 120, 46, 122, 58, 32, 37, 100, 32, 10};

.visible .entry _Z11hello_worldv()
{
	.local .align 8 .b8 	__local_depot0[24];
	.reg .b64 	%SP;
	.reg .b64 	%SPL;
	.reg .b32 	%r<9>;
	.reg .b64 	%rd<5>;

	mov.u64 	%SPL, __local_depot0;
	cvta.local.u64 	%SP, %SPL;
	add.u64 	%rd1, %SP, 0;
	add.u64 	%rd2, %SPL, 0;
	mov.u32 	%r1, %tid.x;
	mov.u32 	%r2, %tid.y;
	mov.u32 	%r3, %tid.z;
	mov.u32 	%r4, %ctaid.x;
	mov.u32 	%r5, %ctaid.y;
	mov.u32 	%r6, %ctaid.z;
	st.local.v2.u32 	[%rd2], {%r1, %r2};
	st.local.v2.u32 	[%rd2+8], {%r3, %r4};
	st.local.v2.u32 	[%rd2+16], {%r5, %r6};
	mov.u64 	%rd3, $str;
	cvta.global.u64 	%rd4, %rd3;
	{ // callseq 0, 0
	.param .b64 param0;
	st.param.b64 	[param0], %rd4;
	.param .b64 param1;
	st.param.b64 	[param1], %rd1;
	.param .b32 retval0;
	call.uni (retval0), 
	vprintf, 
	(
	param0, 
	param1
	);
	ld.param.b32 	%r7, [retval0];
	} // callseq 0
	ret;

}


// ===== COMPILED SASS (sm_100) =====

	.target	sm_100

	.elftype	@"ET_EXEC"


//--------------------- .note.nv.tkinfo           --------------------------
	.section	.note.nv.tkinfo,"",@"SHT_NOTE"
	.sectionflags	@"SHF_NOTE_NV_TKINFO"
	.tkinfo
        /*0018*/ 	.word	0x00000002
        /*0030*/ 	.string	""
        /*0030*/ 	.string	"ptxas"
        /*0030*/ 	.string	"Cuda compilation tools, release 13.0, V13.0.88"
        /*0030*/ 	.string	"Build cuda_13.0.r13.0/compiler.36424714_0"
        /*0030*/ 	.string	"-arch sm_100 -m 64 "



//--------------------- .note.nv.cuinfo           --------------------------
	.section	.note.nv.cuinfo,"",@"SHT_NOTE"
	.sectionflags	@"SHF_NOTE_NV_CUINFO"
        /*0018*/ 	.short	0x0002
        /*001a*/ 	.short	0x0064
        /*001c*/ 	.short	0x0082
	.zero		2


//--------------------- .nv.info                  --------------------------
	.section	.nv.info,"",@"SHT_CUDA_INFO"
	.align	4


	//----- nvinfo : EIATTR_REGCOUNT
	.align		4
        /*0000*/ 	.byte	0x04, 0x2f
        /*0002*/ 	.short	(.L_2 - .L_1)
	.align		4
.L_1:
        /*0004*/ 	.word	index@(_Z11hello_worldv)
        /*0008*/ 	.word	0x00000018


	//----- nvinfo : EIATTR_FRAME_SIZE
	.align		4
.L_2:
        /*000c*/ 	.byte	0x04, 0x11
        /*000e*/ 	.short	(.L_4 - .L_3)
	.align		4
.L_3:
        /*0010*/ 	.word	index@(_Z11hello_worldv)
        /*0014*/ 	.word	0x00000018


	//----- nvinfo : EIATTR_MIN_STACK_SIZE
	.align		4
.L_4:
        /*0018*/ 	.byte	0x04, 0x12
        /*001a*/ 	.short	(.L_6 - .L_5)
	.align		4
.L_5:
        /*001c*/ 	.word	index@(_Z11hello_worldv)
        /*0020*/ 	.word	0x00000018
.L_6:


//--------------------- .nv.compat                --------------------------
	.section	.nv.compat,"",@"SHT_CUDA_COMPAT_INFO"
	.align	4
        /*0000*/ 	.byte	0x02, 0x09, 0x00, 0x00, 0x02, 0x02, 0x01, 0x00, 0x02, 0x05, 0x05, 0x00, 0x03, 0x07, 0x01, 0x01
        /*0010*/ 	.byte	0x02, 0x03, 0x00, 0x00, 0x02, 0x06, 0x01, 0x00, 0x04, 0x0b, 0x08, 0x00, 0x09, 0x00, 0x00, 0x00
        /*0020*/ 	.byte	0x00, 0x00, 0x00, 0x00


//--------------------- .nv.info._Z11hello_worldv --------------------------
	.section	.nv.info._Z11hello_worldv,"",@"SHT_CUDA_INFO"
	.sectionflags	@""
	.align	4


	//----- nvinfo : EIATTR_CUDA_API_VERSION
	.align		4
        /*0000*/ 	.byte	0x04, 0x37
        /*0002*/ 	.short	(.L_8 - .L_7)
.L_7:
        /*0004*/ 	.word	0x00000082


	//----- nvinfo : EIATTR_SPARSE_MMA_MASK
	.align		4
.L_8:
        /*0008*/ 	.byte	0x03, 0x50
        /*000a*/ 	.short	0x0000


	//----- nvinfo : EIATTR_MAXREG_COUNT
	.align		4
        /*000c*/ 	.byte	0x03, 0x1b
        /*000e*/ 	.short	0x00ff


	//----- nvinfo : EIATTR_EXTERNS
	.align		4
        /*0010*/ 	.byte	0x04, 0x0f
        /*0012*/ 	.short	(.L_10 - .L_9)


	//   ....[0]....
	.align		4
.L_9:
        /*0014*/ 	.word	index@(vprintf)


	//----- nvinfo : EIATTR_MERCURY_ISA_VERSION
	.align		4
.L_10:
        /*0018*/ 	.byte	0x03, 0x5f
        /*001a*/ 	.short	0x0101


	//----- nvinfo : EIATTR_VRC_CTA_INIT_COUNT
	.align		4
        /*001c*/ 	.byte	0x02, 0x4a
	.zero		1
	.zero		1


	//----- nvinfo : EIATTR_SYSCALL_OFFSETS
	.align		4
        /*0020*/ 	.byte	0x04, 0x46
        /*0022*/ 	.short	(.L_12 - .L_11)


	//   ....[0]....
.L_11:
        /*0024*/ 	.word	0x00000150


	//----- nvinfo : EIATTR_EXIT_INSTR_OFFSETS
	.align		4
.L_12:
        /*0028*/ 	.byte	0x04, 0x1c
        /*002a*/ 	.short	(.L_14 - .L_13)


	//   ....[0]....
.L_13:
        /*002c*/ 	.word	0x00000160


	//----- nvinfo : EIATTR_SW_WAR
	.align		4
.L_14:
        /*0030*/ 	.byte	0x04, 0x36
        /*0032*/ 	.short	(.L_16 - .L_15)
.L_15:
        /*0034*/ 	.word	0x00000008
.L_16:


//--------------------- .nv.callgraph             --------------------------
	.section	.nv.callgraph,"",@"SHT_CUDA_CALLGRAPH"
	.align	4
	.sectionentsize	8
	.align		4
        /*0000*/ 	.word	0x00000000
	.align		4
        /*0004*/ 	.word	0xffffffff
	.align		4
        /*0008*/ 	.word	index@(_Z11hello_worldv)
	.align		4
        /*000c*/ 	.word	index@(vprintf)
	.align		4
        /*0010*/ 	.word	0x00000000
	.align		4
        /*0014*/ 	.word	0xfffffffe
	.align		4
        /*0018*/ 	.word	0x00000000
	.align		4
        /*001c*/ 	.word	0xfffffffd
	.align		4
        /*0020*/ 	.word	0x00000000
	.align		4
        /*0024*/ 	.word	0xfffffffc


//--------------------- .nv.constant4             --------------------------
	.section	.nv.constant4,"a",@progbits
	.align	8
	.align		8
.nv.constant4:
        /*0000*/ 	.dword	vprintf
	.align		8
        /*0008*/ 	.dword	$str


//--------------------- .text._Z11hello_worldv    --------------------------
	.section	.text._Z11hello_worldv,"ax",@progbits
	.align	128
        .global         _Z11hello_worldv
        .type           _Z11hello_worldv,@function
        .size           _Z11hello_worldv,(.L_x_2 - _Z11hello_worldv)
        .other          _Z11hello_worldv,@"STO_CUDA_ENTRY STV_DEFAULT"
_Z11hello_worldv:
.text._Z11hello_worldv:
[----:B------:R-:W0:Y:S01]  /*0000*/  LDC R1, c[0x0][0x37c] ;  /* 0x0000df00ff017b82 */ /* 0x000e220000000800 */
[----:B------:R-:W1:Y:S01]  /*0010*/  S2R R8, SR_TID.X ;  /* 0x0000000000087919 */ /* 0x000e620000002100 */
[----:B0-----:R-:W-:Y:S01]  /*0020*/  VIADD R1, R1, 0xffffffe8 ;  /* 0xffffffe801017836 */ /* 0x001fe20000000000 */
[----:B------:R-:W-:Y:S01]  /*0030*/  MOV R0, 0x0 ;  /* 0x0000000000007802 */ /* 0x000fe20000000f00 */
[----:B------:R-:W0:Y:S01]  /*0040*/  LDCU UR4, c[0x0][0x2f8] ;  /* 0x00005f00ff0477ac */ /* 0x000e220008000800 */
[----:B------:R-:W1:Y:S03]  /*0050*/  S2R R9, SR_TID.Y ;  /* 0x0000000000097919 */ /* 0x000e660000002200 */
[----:B------:R2:W3:Y:S01]  /*0060*/  LDC.64 R2, c[0x4][R0] ;  /* 0x0100000000027b82 */ /* 0x0004e20000000a00 */
[----:B------:R-:W4:Y:S01]  /*0070*/  LDCU.64 UR6, c[0x4][0x8] ;  /* 0x01000100ff0677ac */ /* 0x000f220008000a00 */
[----:B------:R-:W5:Y:S01]  /*0080*/  S2R R10, SR_TID.Z ;  /* 0x00000000000a7919 */ /* 0x000f620000002300 */
[----:B------:R-:W2:Y:S01]  /*0090*/  LDCU UR5, c[0x0][0x2fc] ;  /* 0x00005f80ff0577ac */ /* 0x000ea20008000800 */
[----:B------:R-:W5:Y:S01]  /*00a0*/  S2R R11, SR_CTAID.X ;  /* 0x00000000000b7919 */ /* 0x000f620000002500 */
[----:B------:R-:W5:Y:S01]  /*00b0*/  S2R R12, SR_CTAID.Y ;  /* 0x00000000000c7919 */ /* 0x000f620000002600 */
[----:B------:R-:W5:Y:S01]  /*00c0*/  S2R R13, SR_CTAID.Z ;  /* 0x00000000000d7919 */ /* 0x000f620000002700 */
[----:B0-----:R-:W-:Y:S01]  /*00d0*/  IADD3 R6, P0, PT, R1, UR4, RZ ;  /* 0x0000000401067c10 */ /* 0x001fe2000ff1e0ff */
[----:B----4-:R-:W-:Y:S01]  /*00e0*/  IMAD.U32 R4, RZ, RZ, UR6 ;  /* 0x00000006ff047e24 */ /* 0x010fe2000f8e00ff */
[----:B------:R-:W-:-:S03]  /*00f0*/  MOV R5, UR7 ;  /* 0x0000000700057c02 */ /* 0x000fc60008000f00 */
[----:B--2---:R-:W-:Y:S01]  /*0100*/  IMAD.X R7, RZ, RZ, UR5, P0 ;  /* 0x00000005ff077e24 */ /* 0x004fe200080e06ff */
[----:B-1----:R0:W-:Y:S04]  /*0110*/  STL.64 [R1], R8 ;  /* 0x0000000801007387 */ /* 0x0021e80000100a00 */
[----:B-----5:R0:W-:Y:S04]  /*0120*/  STL.64 [R1+0x8], R10 ;  /* 0x0000080a01007387 */ /* 0x0201e80000100a00 */
[----:B------:R0:W-:Y:S02]  /*0130*/  STL.64 [R1+0x10], R12 ;  /* 0x0000100c01007387 */ /* 0x0001e40000100a00 */
[----:B------:R-:W-:-:S07]  /*0140*/  LEPC R20, `(.L_x_0) ;  /* 0x000000001014794e */ /* 0x000fce0000000000 */
[----:B0--3--:R-:W-:Y:S05]  /*0150*/  CALL.ABS.NOINC R2 ;  /* 0x0000000002007343 */ /* 0x009fea0003c00000 */
.L_x_0:
[----:B------:R-:W-:Y:S05]  /*0160*/  EXIT ;  /* 0x000000000000794d */ /* 0x000fea0003800000 */
.L_x_1:
[----:B------:R-:W-:-:S00]  /*0170*/  BRA `(.L_x_1) ;  /* 0xfffffffc00fc7947 */ /* 0x000fc0000383ffff */
[----:B------:R-:W-:-:S00]  /*0180*/  NOP ;  /* 0x0000000000007918 */ /* 0x000fc00000000000 */
[----:B------:R-:W-:-:S00]  /*0190*/  NOP ;  /* 0x0000000000007918 */ /* 0x000fc00000000000 */
[----:B------:R-:W-:-:S00]  /*01a0*/  NOP ;  /* 0x0000000000007918 */ /* 0x000fc00000000000 */
[----:B------:R-:W-:-:S00]  /*01b0*/  NOP ;  /* 0x0000000000007918 */ /* 0x000fc00000000000 */
[----:B------:R-:W-:-:S00]  /*01c0*/  NOP ;  /* 0x0000000000007918 */ /* 0x000fc00000000000 */
[----:B------:R-:W-:-:S00]  /*01d0*/  NOP ;  /* 0x0000000000007918 */ /* 0x000fc00000000000 */
[----:B------:R-:W-:-:S00]  /*01e0*/  NOP ;  /* 0x0000000000007918 */ /* 0x000fc00000000000 */
[----:B------:R-:W-:-:S00]  /*01f0*/  NOP ;  /* 0x0000000000007918 */ /* 0x000fc00000000000 */
.L_x_2:


//--------------------- .nv.global.init           --------------------------
	.section	.nv.global.init,"aw",@progbits
.nv.global.init:
	.type		$str,@object
	.size		$str,(.L_0 - $str)
$str:
        /*0000*/ 	.byte	0x74, 0x68, 0x72, 0x65, 0x61, 0x64, 0x49, 0x64, 0x78, 0x2e, 0x78, 0x3a, 0x20, 0x25, 0x64, 0x2c
        /*0010*/ 	.byte	0x20, 0x74, 0x68, 0x72, 0x65, 0x61, 0x64, 0x49, 0x64, 0x78, 0x2e, 0x79, 0x3a, 0x20, 0x25, 0x64
        /*0020*/ 	.byte	0x2c, 0x20, 0x74, 0x68, 0x72, 0x65, 0x61, 0x64, 0x49, 0x64, 0x78, 0x2e, 0x7a, 0x3a, 0x20, 0x25
        /*0030*/ 	.byte	0x64, 0x20, 0x3c, 0x2d, 0x3e, 0x20, 0x62, 0x6c, 0x6f, 0x63, 0x6b, 0x49, 0x64, 0x78, 0x2e, 0x78
        /*0040*/ 	.byte	0x3a, 0x20, 0x25, 0x64, 0x2c, 0x20, 0x62, 0x6c, 0x6f, 0x63, 0x6b, 0x49, 0x64, 0x78, 0x2e, 0x79
        /*0050*/ 	.byte	0x3a, 0x20, 0x25, 0x64, 0x2c, 0x20, 0x62, 0x6c, 0x6f, 0x63, 0x6b, 0x49, 0x64, 0x78, 0x2e, 0x7a
        /*0060*/ 	.byte	0x3a, 0x20, 0x25, 0x64, 0x20, 0x0a, 0x00
.L_0:


//--------------------- .nv.shared.reserved.0     --------------------------
	.section	.nv.shared.reserved.0,"aw",@nobits
	.weak		__nv_reservedSMEM_offset_0_alias
	.size		__nv_reservedSMEM_offset_0_alias, 0, 64
	.other		__nv_reservedSMEM_offset_0_alias,@"STO_CUDA_RESERVED_SHARED STV_DEFAULT"
__nv_reservedSMEM_offset_0_alias:
	.zero		0
	.zero		64


//--------------------- .nv.constant0._Z11hello_worldv --------------------------
	.section	.nv.constant0._Z11hello_worldv,"a",@progbits
	.sectionflags	@""
	.align	4
.nv.constant0._Z11hello_worldv:
	.zero		896


//--------------------- SYMBOLS --------------------------

	.type		.nv.reservedSmem.offset0,@object
	.size		.nv.reservedSmem.offset0,0x4
	.type		vprintf,@function
